//
// Generated by NVIDIA NVVM Compiler
//
// Compiler Build ID: CL-36424714
// Cuda compilation tools, release 13.0, V13.0.88
// Based on NVVM 20.0.0
//

.version 9.0
.target sm_100
.address_size 64

	// .globl	_Z10replaceMatPiS_

.visible .entry _Z10replaceMatPiS_(
	.param .u64 .ptr .align 1 _Z10replaceMatPiS__param_0,
	.param .u64 .ptr .align 1 _Z10replaceMatPiS__param_1
)
{
	.reg .pred 	%p<18>;
	.reg .b32 	%r<19>;
	.reg .b32 	%f<75>;
	.reg .b64 	%rd<9>;

	ld.param.u64 	%rd2, [_Z10replaceMatPiS__param_0];
	ld.param.u64 	%rd1, [_Z10replaceMatPiS__param_1];
	cvta.to.global.u64 	%rd3, %rd2;
	mov.u32 	%r3, %ctaid.x;
	mov.u32 	%r4, %tid.x;
	mov.u32 	%r5, %ntid.x;
	mad.lo.s32 	%r1, %r3, %r5, %r4;
	mul.wide.u32 	%rd4, %r1, 4;
	add.s64 	%rd5, %rd3, %rd4;
	ld.global.u32 	%r2, [%rd5];
	cvt.rn.f32.s32 	%f1, %r2;
	add.s32 	%r6, %r3, 1;
	cvt.rn.f32.u32 	%f2, %r6;
	mul.f32 	%f12, %f2, 0f3F000000;
	cvt.rzi.f32.f32 	%f13, %f12;
	add.f32 	%f14, %f13, %f13;
	sub.f32 	%f15, %f2, %f14;
	abs.f32 	%f3, %f15;
	abs.f32 	%f4, %f1;
	setp.lt.f32 	%p1, %f4, 0f00800000;
	mul.f32 	%f16, %f4, 0f4B800000;
	selp.f32 	%f17, %f16, %f4, %p1;
	selp.f32 	%f18, 0fC1C00000, 0f00000000, %p1;
	mov.b32 	%r7, %f17;
	add.s32 	%r8, %r7, -1060439283;
	and.b32  	%r9, %r8, -8388608;
	sub.s32 	%r10, %r7, %r9;
	mov.b32 	%f19, %r10;
	cvt.rn.f32.s32 	%f20, %r9;
	fma.rn.f32 	%f21, %f20, 0f34000000, %f18;
	add.f32 	%f22, %f19, 0fBF800000;
	add.f32 	%f23, %f19, 0f3F800000;
	rcp.approx.ftz.f32 	%f24, %f23;
	add.f32 	%f25, %f22, %f22;
	mul.f32 	%f26, %f25, %f24;
	mul.f32 	%f27, %f26, %f26;
	sub.f32 	%f28, %f22, %f26;
	add.f32 	%f29, %f28, %f28;
	neg.f32 	%f30, %f26;
	fma.rn.f32 	%f31, %f30, %f22, %f29;
	mul.rn.f32 	%f32, %f24, %f31;
	fma.rn.f32 	%f33, %f27, 0f3A2C32E4, 0f3B52E7DB;
	fma.rn.f32 	%f34, %f33, %f27, 0f3C93BB73;
	fma.rn.f32 	%f35, %f34, %f27, 0f3DF6384F;
	mul.rn.f32 	%f36, %f35, %f27;
	fma.rn.f32 	%f37, %f26, 0f3FB8AA3B, %f21;
	sub.f32 	%f38, %f21, %f37;
	fma.rn.f32 	%f39, %f26, 0f3FB8AA3B, %f38;
	fma.rn.f32 	%f40, %f32, 0f3FB8AA3B, %f39;
	fma.rn.f32 	%f41, %f26, 0f32A55E34, %f40;
	mul.f32 	%f42, %f36, 0f40400000;
	fma.rn.f32 	%f43, %f42, %f32, %f41;
	fma.rn.f32 	%f44, %f36, %f26, %f43;
	add.rn.f32 	%f45, %f37, %f44;
	neg.f32 	%f46, %f37;
	add.rn.f32 	%f47, %f45, %f46;
	neg.f32 	%f48, %f47;
	add.rn.f32 	%f49, %f44, %f48;
	mul.rn.f32 	%f50, %f45, %f2;
	neg.f32 	%f51, %f50;
	fma.rn.f32 	%f52, %f45, %f2, %f51;
	fma.rn.f32 	%f53, %f49, %f2, %f52;
	cvt.rni.f32.f32 	%f54, %f50;
	sub.f32 	%f55, %f50, %f54;
	add.f32 	%f56, %f55, %f53;
	fma.rn.f32 	%f57, %f56, 0f391FCB8E, 0f3AAF85ED;
	fma.rn.f32 	%f58, %f57, %f56, 0f3C1D9856;
	fma.rn.f32 	%f59, %f58, %f56, 0f3D6357BB;
	fma.rn.f32 	%f60, %f59, %f56, 0f3E75FDEC;
	fma.rn.f32 	%f61, %f60, %f56, 0f3F317218;
	fma.rn.f32 	%f62, %f61, %f56, 0f3F800000;
	cvt.rzi.s32.f32 	%r11, %f54;
	setp.gt.f32 	%p2, %f54, 0f00000000;
	selp.b32 	%r12, 0, -2097152000, %p2;
	add.s32 	%r13, %r12, 2130706432;
	mov.b32 	%f63, %r13;
	mul.f32 	%f64, %f62, %f63;
	shl.b32 	%r14, %r11, 23;
	sub.s32 	%r15, %r14, %r12;
	mov.b32 	%f65, %r15;
	mul.f32 	%f66, %f64, %f65;
	abs.f32 	%f67, %f50;
	setp.gt.f32 	%p3, %f67, 0f43180000;
	setp.lt.f32 	%p4, %f50, 0f00000000;
	selp.f32 	%f68, 0f00000000, 0f7F800000, %p4;
	selp.f32 	%f5, %f68, %f66, %p3;
	setp.eq.s32 	%p5, %r2, 1;
	mov.f32 	%f74, 0f3F800000;
	@%p5 bra 	$L__BB0_8;
	setp.num.f32 	%p6, %f4, %f4;
	abs.f32 	%f69, %f2;
	setp.num.f32 	%p7, %f69, %f69;
	and.pred  	%p8, %p6, %p7;
	@%p8 bra 	$L__BB0_3;
	add.rn.f32 	%f74, %f1, %f2;
	bra.uni 	$L__BB0_8;
$L__BB0_3:
	setp.ne.s32 	%p9, %r2, 0;
	setp.neu.f32 	%p10, %f4, 0f7F800000;
	and.pred  	%p11, %p9, %p10;
	@%p11 bra 	$L__BB0_5;
	setp.neu.f32 	%p17, %f3, 0f3F800000;
	add.f32 	%f72, %f1, %f1;
	mov.b32 	%r16, %f72;
	and.b32  	%r17, %r16, 2147483647;
	mov.b32 	%f73, %r17;
	selp.f32 	%f74, %f73, %f72, %p17;
	bra.uni 	$L__BB0_8;
$L__BB0_5:
	setp.eq.s32 	%p12, %r2, -1;
	setp.eq.f32 	%p13, %f69, 0f7F800000;
	and.pred  	%p14, %p12, %p13;
	@%p14 bra 	$L__BB0_8;
	setp.gt.s32 	%p15, %r2, -1;
	mov.f32 	%f74, %f5;
	@%p15 bra 	$L__BB0_8;
	setp.neu.f32 	%p16, %f3, 0f3F800000;
	neg.f32 	%f71, %f5;
	selp.f32 	%f74, %f5, %f71, %p16;
$L__BB0_8:
	cvta.to.global.u64 	%rd6, %rd1;
	cvt.rzi.s32.f32 	%r18, %f74;
	add.s64 	%rd8, %rd6, %rd4;
	st.global.u32 	[%rd8], %r18;
	ret;

}


// ===== COMPILED SASS (sm_100) =====

	.target	sm_100

	.elftype	@"ET_EXEC"


//--------------------- .note.nv.tkinfo           --------------------------
	.section	.note.nv.tkinfo,"",@"SHT_NOTE"
	.sectionflags	@"SHF_NOTE_NV_TKINFO"
	.tkinfo
        /*0018*/ 	.word	0x00000002
        /*0030*/ 	.string	""
        /*0030*/ 	.string	"ptxas"
        /*0030*/ 	.string	"Cuda compilation tools, release 13.0, V13.0.88"
        /*0030*/ 	.string	"Build cuda_13.0.r13.0/compiler.36424714_0"
        /*0030*/ 	.string	"-arch sm_100 -m 64 "



//--------------------- .note.nv.cuinfo           --------------------------
	.section	.note.nv.cuinfo,"",@"SHT_NOTE"
	.sectionflags	@"SHF_NOTE_NV_CUINFO"
        /*0018*/ 	.short	0x0002
        /*001a*/ 	.short	0x0064
        /*001c*/ 	.short	0x0082
	.zero		2


//--------------------- .nv.info                  --------------------------
	.section	.nv.info,"",@"SHT_CUDA_INFO"
	.align	4


	//----- nvinfo : EIATTR_REGCOUNT
	.align		4
        /*0000*/ 	.byte	0x04, 0x2f
        /*0002*/ 	.short	(.L_1 - .L_0)
	.align		4
.L_0:
        /*0004*/ 	.word	index@(_Z10replaceMatPiS_)
        /*0008*/ 	.word	0x0000000e


	//----- nvinfo : EIATTR_FRAME_SIZE
	.align		4
.L_1:
        /*000c*/ 	.byte	0x04, 0x11
        /*000e*/ 	.short	(.L_3 - .L_2)
	.align		4
.L_2:
        /*0010*/ 	.word	index@(_Z10replaceMatPiS_)
        /*0014*/ 	.word	0x00000000


	//----- nvinfo : EIATTR_MIN_STACK_SIZE
	.align		4
.L_3:
        /*0018*/ 	.byte	0x04, 0x12
        /*001a*/ 	.short	(.L_5 - .L_4)
	.align		4
.L_4:
        /*001c*/ 	.word	index@(_Z10replaceMatPiS_)
        /*0020*/ 	.word	0x00000000
.L_5:


//--------------------- .nv.compat                --------------------------
	.section	.nv.compat,"",@"SHT_CUDA_COMPAT_INFO"
	.align	4
        /*0000*/ 	.byte	0x02, 0x09, 0x00, 0x00, 0x02, 0x02, 0x01, 0x00, 0x02, 0x05, 0x05, 0x00, 0x03, 0x07, 0x01, 0x01
        /*0010*/ 	.byte	0x02, 0x03, 0x00, 0x00, 0x02, 0x06, 0x01, 0x00, 0x04, 0x0b, 0x08, 0x00, 0x01, 0x00, 0x00, 0x00
        /*0020*/ 	.byte	0x00, 0x00, 0x00, 0x00


//--------------------- .nv.info._Z10replaceMatPiS_ --------------------------
	.section	.nv.info._Z10replaceMatPiS_,"",@"SHT_CUDA_INFO"
	.sectionflags	@""
	.align	4


	//----- nvinfo : EIATTR_CUDA_API_VERSION
	.align		4
        /*0000*/ 	.byte	0x04, 0x37
        /*0002*/ 	.short	(.L_7 - .L_6)
.L_6:
        /*0004*/ 	.word	0x00000082


	//----- nvinfo : EIATTR_KPARAM_INFO
	.align		4
.L_7:
        /*0008*/ 	.byte	0x04, 0x17
        /*000a*/ 	.short	(.L_9 - .L_8)
.L_8:
        /*000c*/ 	.word	0x00000000
        /*0010*/ 	.short	0x0001
        /*0012*/ 	.short	0x0008
        /*0014*/ 	.byte	0x00, 0xf5, 0x21, 0x00


	//----- nvinfo : EIATTR_KPARAM_INFO
	.align		4
.L_9:
        /*0018*/ 	.byte	0x04, 0x17
        /*001a*/ 	.short	(.L_11 - .L_10)
.L_10:
        /*001c*/ 	.word	0x00000000
        /*0020*/ 	.short	0x0000
        /*0022*/ 	.short	0x0000
        /*0024*/ 	.byte	0x00, 0xf5, 0x21, 0x00


	//----- nvinfo : EIATTR_SPARSE_MMA_MASK
	.align		4
.L_11:
        /*0028*/ 	.byte	0x03, 0x50
        /*002a*/ 	.short	0x0000


	//----- nvinfo : EIATTR_MAXREG_COUNT
	.align		4
        /*002c*/ 	.byte	0x03, 0x1b
        /*002e*/ 	.short	0x00ff


	//----- nvinfo : EIATTR_MERCURY_ISA_VERSION
	.align		4
        /*0030*/ 	.byte	0x03, 0x5f
        /*0032*/ 	.short	0x0101


	//----- nvinfo : EIATTR_VRC_CTA_INIT_COUNT
	.align		4
        /*0034*/ 	.byte	0x02, 0x4a
	.zero		1
	.zero		1


	//----- nvinfo : EIATTR_EXIT_INSTR_OFFSETS
	.align		4
        /*0038*/ 	.byte	0x04, 0x1c
        /*003a*/ 	.short	(.L_13 - .L_12)


	//   ....[0]....
.L_12:
        /*003c*/ 	.word	0x00000650


	//----- nvinfo : EIATTR_CRS_STACK_SIZE
	.align		4
.L_13:
        /*0040*/ 	.byte	0x04, 0x1e
        /*0042*/ 	.short	(.L_15 - .L_14)
.L_14:
        /*0044*/ 	.word	0x00000000


	//----- nvinfo : EIATTR_CBANK_PARAM_SIZE
	.align		4
.L_15:
        /*0048*/ 	.byte	0x03, 0x19
        /*004a*/ 	.short	0x0010


	//----- nvinfo : EIATTR_PARAM_CBANK
	.align		4
        /*004c*/ 	.byte	0x04, 0x0a
        /*004e*/ 	.short	(.L_17 - .L_16)
	.align		4
.L_16:
        /*0050*/ 	.word	index@(.nv.constant0._Z10replaceMatPiS_)
        /*0054*/ 	.short	0x0380
        /*0056*/ 	.short	0x0010


	//----- nvinfo : EIATTR_SW_WAR
	.align		4
.L_17:
        /*0058*/ 	.byte	0x04, 0x36
        /*005a*/ 	.short	(.L_19 - .L_18)
.L_18:
        /*005c*/ 	.word	0x00000008
.L_19:


//--------------------- .nv.callgraph             --------------------------
	.section	.nv.callgraph,"",@"SHT_CUDA_CALLGRAPH"
	.align	4
	.sectionentsize	8
	.align		4
        /*0000*/ 	.word	0x00000000
	.align		4
        /*0004*/ 	.word	0xffffffff
	.align		4
        /*0008*/ 	.word	0x00000000
	.align		4
        /*000c*/ 	.word	0xfffffffe
	.align		4
        /*0010*/ 	.word	0x00000000
	.align		4
        /*0014*/ 	.word	0xfffffffd
	.align		4
        /*0018*/ 	.word	0x00000000
	.align		4
        /*001c*/ 	.word	0xfffffffc


//--------------------- .text._Z10replaceMatPiS_  --------------------------
	.section	.text._Z10replaceMatPiS_,"ax",@progbits
	.align	128
        .global         _Z10replaceMatPiS_
        .type           _Z10replaceMatPiS_,@function
        .size           _Z10replaceMatPiS_,(.L_x_3 - _Z10replaceMatPiS_)
        .other          _Z10replaceMatPiS_,@"STO_CUDA_ENTRY STV_DEFAULT"
_Z10replaceMatPiS_:
.text._Z10replaceMatPiS_:
[----:B------:R-:W-:Y:S01]  /*0000*/  LDC R1, c[0x0][0x37c] ;  /* 0x0000df00ff017b82 */ /* 0x000fe20000000800 */
[----:B------:R-:W0:Y:S07]  /*0010*/  S2R R0, SR_TID.X ;  /* 0x0000000000007919 */ /* 0x000e2e0000002100 */
[----:B------:R-:W0:Y:S01]  /*0020*/  S2UR UR4, SR_CTAID.X ;  /* 0x00000000000479c3 */ /* 0x000e220000002500 */
[----:B------:R-:W1:Y:S07]  /*0030*/  LDCU.64 UR6, c[0x0][0x358] ;  /* 0x00006b00ff0677ac */ /* 0x000e6e0008000a00 */
[----:B------:R-:W0:Y:S08]  /*0040*/  LDC R3, c[0x0][0x360] ;  /* 0x0000d800ff037b82 */ /* 0x000e300000000800 */
[----:B------:R-:W2:Y:S01]  /*0050*/  LDC.64 R4, c[0x0][0x380] ;  /* 0x0000e000ff047b82 */ /* 0x000ea20000000a00 */
[----:B0-----:R-:W-:-:S04]  /*0060*/  IMAD R0, R3, UR4, R0 ;  /* 0x0000000403007c24 */ /* 0x001fc8000f8e0200 */
[----:B--2---:R-:W-:-:S05]  /*0070*/  IMAD.WIDE.U32 R4, R0, 0x4, R4 ;  /* 0x0000000400047825 */ /* 0x004fca00078e0004 */
[----:B-1----:R-:W2:Y:S01]  /*0080*/  LDG.E R2, desc[UR6][R4.64] ;  /* 0x0000000604027981 */ /* 0x002ea2000c1e1900 */
[----:B------:R-:W-:Y:S01]  /*0090*/  HFMA2 R10, -RZ, RZ, 0.771484375, 0.21533203125 ;  /* 0x3a2c32e4ff0a7431 */ /* 0x000fe200000001ff */
[----:B------:R-:W-:Y:S01]  /*00a0*/  UIADD3 UR4, UPT, UPT, UR4, 0x1, URZ ;  /* 0x0000000104047890 */ /* 0x000fe2000fffe0ff */
[----:B------:R-:W-:Y:S01]  /*00b0*/  BSSY.RECONVERGENT B0, `(.L_x_0) ;  /* 0x0000055000007945 */ /* 0x000fe20003800200 */
[----:B--2---:R-:W-:Y:S02]  /*00c0*/  I2FP.F32.S32 R3, R2 ;  /* 0x0000000200037245 */ /* 0x004fe40000201400 */
[----:B------:R-:W-:Y:S02]  /*00d0*/  ISETP.NE.AND P2, PT, R2, 0x1, PT ;  /* 0x000000010200780c */ /* 0x000fe40003f45270 */
[C---:B------:R-:W-:Y:S01]  /*00e0*/  FSETP.GEU.AND P0, PT, |R3|.reuse, 1.175494350822287508e-38, PT ;  /* 0x008000000300780b */ /* 0x040fe20003f0e200 */
[----:B------:R-:W-:-:S03]  /*00f0*/  FMUL R6, |R3|, 16777216 ;  /* 0x4b80000003067820 */ /* 0x000fc60000400200 */
[----:B------:R-:W-:Y:S02]  /*0100*/  FSEL R4, RZ, -24, P0 ;  /* 0xc1c00000ff047808 */ /* 0x000fe40000000000 */
[----:B------:R-:W-:-:S04]  /*0110*/  FSEL R6, R6, |R3|, !P0 ;  /* 0x4000000306067208 */ /* 0x000fc80004000000 */
[----:B------:R-:W-:-:S04]  /*0120*/  IADD3 R7, PT, PT, R6, -0x3f3504f3, RZ ;  /* 0xc0cafb0d06077810 */ /* 0x000fc80007ffe0ff */
[----:B------:R-:W-:-:S04]  /*0130*/  LOP3.LUT R7, R7, 0xff800000, RZ, 0xc0, !PT ;  /* 0xff80000007077812 */ /* 0x000fc800078ec0ff */
[-C--:B------:R-:W-:Y:S02]  /*0140*/  IADD3 R6, PT, PT, R6, -R7.reuse, RZ ;  /* 0x8000000706067210 */ /* 0x080fe40007ffe0ff */
[----:B------:R-:W-:-:S03]  /*0150*/  I2FP.F32.S32 R7, R7 ;  /* 0x0000000700077245 */ /* 0x000fc60000201400 */
[C---:B------:R-:W-:Y:S01]  /*0160*/  FADD R8, R6.reuse, 1 ;  /* 0x3f80000006087421 */ /* 0x040fe20000000000 */
[----:B------:R-:W-:Y:S01]  /*0170*/  FADD R6, R6, -1 ;  /* 0xbf80000006067421 */ /* 0x000fe20000000000 */
[----:B------:R-:W-:-:S03]  /*0180*/  FFMA R4, R7, 1.1920928955078125e-07, R4 ;  /* 0x3400000007047823 */ /* 0x000fc60000000004 */
[----:B------:R-:W-:Y:S01]  /*0190*/  FADD R5, R6, R6 ;  /* 0x0000000606057221 */ /* 0x000fe20000000000 */
[----:B------:R-:W0:Y:S03]  /*01a0*/  MUFU.RCP R8, R8 ;  /* 0x0000000800087308 */ /* 0x000e260000001000 */
[----:B0-----:R-:W-:-:S04]  /*01b0*/  FMUL R5, R8, R5 ;  /* 0x0000000508057220 */ /* 0x001fc80000400000 */
[----:B------:R-:W-:Y:S01]  /*01c0*/  FADD R9, R6, -R5 ;  /* 0x8000000506097221 */ /* 0x000fe20000000000 */
[CC--:B------:R-:W-:Y:S01]  /*01d0*/  FMUL R7, R5.reuse, R5.reuse ;  /* 0x0000000505077220 */ /* 0x0c0fe20000400000 */
[----:B------:R-:W-:Y:S02]  /*01e0*/  FFMA R11, R5, 1.4426950216293334961, R4 ;  /* 0x3fb8aa3b050b7823 */ /* 0x000fe40000000004 */
[----:B------:R-:W-:Y:S01]  /*01f0*/  FADD R9, R9, R9 ;  /* 0x0000000909097221 */ /* 0x000fe20000000000 */
[C---:B------:R-:W-:Y:S01]  /*0200*/  FFMA R10, R7.reuse, R10, 0.0032181653659790754318 ;  /* 0x3b52e7db070a7423 */ /* 0x040fe2000000000a */
[----:B------:R-:W-:Y:S02]  /*0210*/  FADD R4, R4, -R11 ;  /* 0x8000000b04047221 */ /* 0x000fe40000000000 */
[----:B------:R-:W-:Y:S01]  /*0220*/  FFMA R9, R6, -R5, R9 ;  /* 0x8000000506097223 */ /* 0x000fe20000000009 */
[----:B------:R-:W-:Y:S01]  /*0230*/  FFMA R10, R7, R10, 0.018033718690276145935 ;  /* 0x3c93bb73070a7423 */ /* 0x000fe2000000000a */
[----:B------:R-:W-:-:S02]  /*0240*/  FFMA R4, R5, 1.4426950216293334961, R4 ;  /* 0x3fb8aa3b05047823 */ /* 0x000fc40000000004 */
[----:B------:R-:W-:Y:S01]  /*0250*/  FMUL R9, R8, R9 ;  /* 0x0000000908097220 */ /* 0x000fe20000400000 */
[----:B------:R-:W-:-:S03]  /*0260*/  FFMA R10, R7, R10, 0.12022458761930465698 ;  /* 0x3df6384f070a7423 */ /* 0x000fc6000000000a */
[----:B------:R-:W-:Y:S01]  /*0270*/  FFMA R4, R9, 1.4426950216293334961, R4 ;  /* 0x3fb8aa3b09047823 */ /* 0x000fe20000000004 */
[----:B------:R-:W-:-:S03]  /*0280*/  FMUL R10, R7, R10 ;  /* 0x0000000a070a7220 */ /* 0x000fc60000400000 */
[----:B------:R-:W-:Y:S01]  /*0290*/  FFMA R4, R5, 1.9251366722983220825e-08, R4 ;  /* 0x32a55e3405047823 */ /* 0x000fe20000000004 */
[----:B------:R-:W-:-:S04]  /*02a0*/  FMUL R6, R10, 3 ;  /* 0x404000000a067820 */ /* 0x000fc80000400000 */
[----:B------:R-:W-:Y:S01]  /*02b0*/  FFMA R4, R9, R6, R4 ;  /* 0x0000000609047223 */ /* 0x000fe20000000004 */
[----:B------:R-:W-:-:S03]  /*02c0*/  MOV R9, 0x391fcb8e ;  /* 0x391fcb8e00097802 */ /* 0x000fc60000000f00 */
[----:B------:R-:W-:Y:S01]  /*02d0*/  FFMA R10, R5, R10, R4 ;  /* 0x0000000a050a7223 */ /* 0x000fe20000000004 */
[----:B------:R-:W-:-:S03]  /*02e0*/  I2FP.F32.U32 R4, UR4 ;  /* 0x0000000400047c45 */ /* 0x000fc60008201000 */
[----:B------:R-:W-:-:S04]  /*02f0*/  FADD R5, R11, R10 ;  /* 0x0000000a0b057221 */ /* 0x000fc80000000000 */
[----:B------:R-:W-:Y:S01]  /*0300*/  FMUL R7, R4, R5 ;  /* 0x0000000504077220 */ /* 0x000fe20000400000 */
[----:B------:R-:W-:-:S03]  /*0310*/  FADD R11, -R11, R5 ;  /* 0x000000050b0b7221 */ /* 0x000fc60000000100 */
[----:B------:R-:W0:Y:S01]  /*0320*/  FRND R8, R7 ;  /* 0x0000000700087307 */ /* 0x000e220000201000 */
[----:B------:R-:W-:Y:S01]  /*0330*/  FADD R11, R10, -R11 ;  /* 0x8000000b0a0b7221 */ /* 0x000fe20000000000 */
[----:B------:R-:W-:Y:S01]  /*0340*/  FFMA R6, R4, R5, -R7 ;  /* 0x0000000504067223 */ /* 0x000fe20000000807 */
[----:B------:R-:W-:-:S03]  /*0350*/  FSETP.GEU.AND P1, PT, R7, RZ, PT ;  /* 0x000000ff0700720b */ /* 0x000fc60003f2e000 */
[----:B------:R-:W-:Y:S02]  /*0360*/  FFMA R6, R4, R11, R6 ;  /* 0x0000000b04067223 */ /* 0x000fe40000000006 */
[----:B------:R-:W1:Y:S01]  /*0370*/  F2I.NTZ R10, R7 ;  /* 0x00000007000a7305 */ /* 0x000e620000203100 */
[C---:B0-----:R-:W-:Y:S01]  /*0380*/  FADD R5, R7.reuse, -R8 ;  /* 0x8000000807057221 */ /* 0x041fe20000000000 */
[----:B------:R-:W-:Y:S01]  /*0390*/  FSETP.GT.AND P0, PT, R8, RZ, PT ;  /* 0x000000ff0800720b */ /* 0x000fe20003f04000 */
[----:B------:R-:W-:Y:S02]  /*03a0*/  HFMA2 R8, -RZ, RZ, 1.875, 0 ;  /* 0x3f800000ff087431 */ /* 0x000fe400000001ff */
[----:B------:R-:W-:Y:S01]  /*03b0*/  FADD R6, R6, R5 ;  /* 0x0000000506067221 */ /* 0x000fe20000000000 */
[----:B------:R-:W-:Y:S02]  /*03c0*/  SEL R11, RZ, 0x83000000, P0 ;  /* 0x83000000ff0b7807 */ /* 0x000fe40000000000 */
[----:B------:R-:W-:Y:S01]  /*03d0*/  FSETP.GT.AND P0, PT, |R7|, 152, PT ;  /* 0x431800000700780b */ /* 0x000fe20003f04200 */
[----:B------:R-:W-:-:S04]  /*03e0*/  FFMA R5, R6, R9, 0.0013391353422775864601 ;  /* 0x3aaf85ed06057423 */ /* 0x000fc80000000009 */
[----:B------:R-:W-:-:S04]  /*03f0*/  FFMA R5, R6, R5, 0.0096188392490148544312 ;  /* 0x3c1d985606057423 */ /* 0x000fc80000000005 */
[----:B------:R-:W-:-:S04]  /*0400*/  FFMA R5, R6, R5, 0.055503588169813156128 ;  /* 0x3d6357bb06057423 */ /* 0x000fc80000000005 */
[----:B------:R-:W-:Y:S01]  /*0410*/  FFMA R9, R6, R5, 0.24022644758224487305 ;  /* 0x3e75fdec06097423 */ /* 0x000fe20000000005 */
[----:B------:R-:W-:-:S03]  /*0420*/  FMUL R5, R4, 0.5 ;  /* 0x3f00000004057820 */ /* 0x000fc60000400000 */
[----:B------:R-:W-:-:S03]  /*0430*/  FFMA R9, R6, R9, 0.69314718246459960938 ;  /* 0x3f31721806097423 */ /* 0x000fc60000000009 */
[----:B------:R-:W0:Y:S01]  /*0440*/  FRND.TRUNC R5, R5 ;  /* 0x0000000500057307 */ /* 0x000e22000020d000 */
[----:B------:R-:W-:Y:S01]  /*0450*/  FFMA R9, R6, R9, 1 ;  /* 0x3f80000006097423 */ /* 0x000fe20000000009 */
[----:B------:R-:W-:Y:S02]  /*0460*/  IADD3 R6, PT, PT, R11, 0x7f000000, RZ ;  /* 0x7f0000000b067810 */ /* 0x000fe40007ffe0ff */
[----:B-1----:R-:W-:-:S03]  /*0470*/  LEA R11, R10, -R11, 0x17 ;  /* 0x8000000b0a0b7211 */ /* 0x002fc600078eb8ff */
[----:B------:R-:W-:-:S04]  /*0480*/  FMUL R6, R9, R6 ;  /* 0x0000000609067220 */ /* 0x000fc80000400000 */
[----:B------:R-:W-:Y:S01]  /*0490*/  FMUL R6, R6, R11 ;  /* 0x0000000b06067220 */ /* 0x000fe20000400000 */
[----:B------:R-:W-:Y:S01]  /*04a0*/  @P0 FSEL R6, RZ, +INF , !P1 ;  /* 0x7f800000ff060808 */ /* 0x000fe20004800000 */
[----:B0-----:R-:W-:Y:S01]  /*04b0*/  FADD R7, R5, R5 ;  /* 0x0000000505077221 */ /* 0x001fe20000000000 */
[----:B------:R-:W-:Y:S06]  /*04c0*/  @!P2 BRA `(.L_x_1) ;  /* 0x00000000004ca947 */ /* 0x000fec0003800000 */
[----:B------:R-:W-:-:S04]  /*04d0*/  FSETP.NAN.AND P0, PT, |R4|, |R4|, PT ;  /* 0x400000040400720b */ /* 0x000fc80003f08200 */
[----:B------:R-:W-:-:S13]  /*04e0*/  FSETP.NUM.AND P0, PT, |R3|, |R3|, !P0 ;  /* 0x400000030300720b */ /* 0x000fda0004707200 */
[----:B------:R-:W-:Y:S01]  /*04f0*/  @!P0 FADD R8, R3, R4 ;  /* 0x0000000403088221 */ /* 0x000fe20000000000 */
[----:B------:R-:W-:Y:S06]  /*0500*/  @!P0 BRA `(.L_x_1) ;  /* 0x00000000003c8947 */ /* 0x000fec0003800000 */
[----:B------:R-:W-:Y:S01]  /*0510*/  FSETP.NEU.AND P0, PT, |R3|, +INF , PT ;  /* 0x7f8000000300780b */ /* 0x000fe20003f0d200 */
[----:B------:R-:W-:-:S03]  /*0520*/  FADD R7, R4, -R7 ;  /* 0x8000000704077221 */ /* 0x000fc60000000000 */
[----:B------:R-:W-:-:S04]  /*0530*/  ISETP.NE.AND P0, PT, R2, RZ, P0 ;  /* 0x000000ff0200720c */ /* 0x000fc80000705270 */
[----:B------:R-:W-:-:S09]  /*0540*/  FSETP.NEU.AND P1, PT, |R7|, 1, !P0 ;  /* 0x3f8000000700780b */ /* 0x000fd2000472d200 */
[----:B------:R-:W-:-:S05]  /*0550*/  @!P0 FADD R3, R3, R3 ;  /* 0x0000000303038221 */ /* 0x000fca0000000000 */
[----:B------:R-:W-:-:S04]  /*0560*/  @P1 LOP3.LUT R3, R3, 0x7fffffff, RZ, 0xc0, !PT ;  /* 0x7fffffff03031812 */ /* 0x000fc800078ec0ff */
[----:B------:R-:W-:Y:S01]  /*0570*/  @!P0 MOV R8, R3 ;  /* 0x0000000300088202 */ /* 0x000fe20000000f00 */
[----:B------:R-:W-:Y:S06]  /*0580*/  @!P0 BRA `(.L_x_1) ;  /* 0x00000000001c8947 */ /* 0x000fec0003800000 */
[----:B------:R-:W-:Y:S02]  /*0590*/  FSETP.NEU.AND P0, PT, |R4|, +INF , PT ;  /* 0x7f8000000400780b */ /* 0x000fe40003f0d200 */
[----:B------:R-:W-:-:S13]  /*05a0*/  ISETP.EQ.AND P1, PT, R2, -0x1, PT ;  /* 0xffffffff0200780c */ /* 0x000fda0003f22270 */
[----:B------:R-:W-:Y:S05]  /*05b0*/  @!P0 BRA P1, `(.L_x_1) ;  /* 0x0000000000108947 */ /* 0x000fea0000800000 */
[----:B------:R-:W-:Y:S02]  /*05c0*/  ISETP.GT.AND P0, PT, R2, -0x1, PT ;  /* 0xffffffff0200780c */ /* 0x000fe40003f04270 */
[----:B------:R-:W-:-:S11]  /*05d0*/  MOV R8, R6 ;  /* 0x0000000600087202 */ /* 0x000fd60000000f00 */
[----:B------:R-:W-:-:S04]  /*05e0*/  @!P0 FSETP.NEU.AND P1, PT, |R7|, 1, PT ;  /* 0x3f8000000700880b */ /* 0x000fc80003f2d200 */
[----:B------:R-:W-:-:S09]  /*05f0*/  @!P0 FSEL R8, R6, -R6, P1 ;  /* 0x8000000606088208 */ /* 0x000fd20000800000 */
.L_x_1:
[----:B------:R-:W-:Y:S05]  /*0600*/  BSYNC.RECONVERGENT B0 ;  /* 0x0000000000007941 */ /* 0x000fea0003800200 */
.L_x_0:
[----:B------:R-:W0:Y:S01]  /*0610*/  LDC.64 R2, c[0x0][0x388] ;  /* 0x0000e200ff027b82 */ /* 0x000e220000000a00 */
[----:B------:R-:W1:Y:S01]  /*0620*/  F2I.TRUNC.NTZ R5, R8 ;  /* 0x0000000800057305 */ /* 0x000e62000020f100 */
[----:B0-----:R-:W-:-:S05]  /*0630*/  IMAD.WIDE.U32 R2, R0, 0x4, R2 ;  /* 0x0000000400027825 */ /* 0x001fca00078e0002 */
[----:B-1----:R-:W-:Y:S01]  /*0640*/  STG.E desc[UR6][R2.64], R5 ;  /* 0x0000000502007986 */ /* 0x002fe2000c101906 */
[----:B------:R-:W-:Y:S05]  /*0650*/  EXIT ;  /* 0x000000000000794d */ /* 0x000fea0003800000 */
.L_x_2:
[----:B------:R-:W-:-:S00]  /*0660*/  BRA `(.L_x_2) ;  /* 0xfffffffc00fc7947 */ /* 0x000fc0000383ffff */
[----:B------:R-:W-:-:S00]  /*0670*/  NOP ;  /* 0x0000000000007918 */ /* 0x000fc00000000000 */
        /* <DEDUP_REMOVED lines=8> */
.L_x_3:


//--------------------- .nv.shared.reserved.0     --------------------------
	.section	.nv.shared.reserved.0,"aw",@nobits
	.weak		__nv_reservedSMEM_offset_0_alias
	.size		__nv_reservedSMEM_offset_0_alias, 0, 64
	.other		__nv_reservedSMEM_offset_0_alias,@"STO_CUDA_RESERVED_SHARED STV_DEFAULT"
__nv_reservedSMEM_offset_0_alias:
	.zero		0
	.zero		64


//--------------------- .nv.constant0._Z10replaceMatPiS_ --------------------------
	.section	.nv.constant0._Z10replaceMatPiS_,"a",@progbits
	.sectionflags	@""
	.align	4
.nv.constant0._Z10replaceMatPiS_:
	.zero		912


//--------------------- SYMBOLS --------------------------

	.type		.nv.reservedSmem.offset0,@object
	.size		.nv.reservedSmem.offset0,0x4
